//
// Generated by NVIDIA NVVM Compiler
//
// Compiler Build ID: CL-36424714
// Cuda compilation tools, release 13.0, V13.0.88
// Based on NVVM 20.0.0
//

.version 9.0
.target sm_100
.address_size 64

	// .globl	_Z14test_atomicAddPd
.extern .func  (.param .b32 func_retval0) vprintf
(
	.param .b64 vprintf_param_0,
	.param .b64 vprintf_param_1
)
;
.global .align 1 .b8 $str[4] = {45, 49, 10};

.visible .entry _Z14test_atomicAddPd(
	.param .u64 .ptr .align 1 _Z14test_atomicAddPd_param_0
)
{
	.reg .pred 	%p<2>;
	.reg .b32 	%r<4>;
	.reg .b64 	%rd<5>;
	.reg .b64 	%fd<2>;

	ld.param.u64 	%rd1, [_Z14test_atomicAddPd_param_0];
	mov.u32 	%r1, %tid.x;
	setp.gt.u32 	%p1, %r1, 4;
	@%p1 bra 	$L__BB0_2;
	cvta.to.global.u64 	%rd2, %rd1;
	atom.global.add.f64 	%fd1, [%rd2], 0dBFF0000000000000;
	mov.u64 	%rd3, $str;
	cvta.global.u64 	%rd4, %rd3;
	{ // callseq 0, 0
	.param .b64 param0;
	st.param.b64 	[param0], %rd4;
	.param .b64 param1;
	st.param.b64 	[param1], 0;
	.param .b32 retval0;
	call.uni (retval0), 
	vprintf, 
	(
	param0, 
	param1
	);
	ld.param.b32 	%r2, [retval0];
	} // callseq 0
$L__BB0_2:
	ret;

}


// ===== COMPILED SASS (sm_100) =====

	.target	sm_100

	.elftype	@"ET_EXEC"


//--------------------- .note.nv.tkinfo           --------------------------
	.section	.note.nv.tkinfo,"",@"SHT_NOTE"
	.sectionflags	@"SHF_NOTE_NV_TKINFO"
	.tkinfo
        /*0018*/ 	.word	0x00000002
        /*0030*/ 	.string	""
        /*0030*/ 	.string	"ptxas"
        /*0030*/ 	.string	"Cuda compilation tools, release 13.0, V13.0.88"
        /*0030*/ 	.string	"Build cuda_13.0.r13.0/compiler.36424714_0"
        /*0030*/ 	.string	"-arch sm_100 -m 64 "



//--------------------- .note.nv.cuinfo           --------------------------
	.section	.note.nv.cuinfo,"",@"SHT_NOTE"
	.sectionflags	@"SHF_NOTE_NV_CUINFO"
        /*0018*/ 	.short	0x0002
        /*001a*/ 	.short	0x0064
        /*001c*/ 	.short	0x0082
	.zero		2


//--------------------- .nv.info                  --------------------------
	.section	.nv.info,"",@"SHT_CUDA_INFO"
	.align	4


	//----- nvinfo : EIATTR_REGCOUNT
	.align		4
        /*0000*/ 	.byte	0x04, 0x2f
        /*0002*/ 	.short	(.L_2 - .L_1)
	.align		4
.L_1:
        /*0004*/ 	.word	index@(_Z14test_atomicAddPd)
        /*0008*/ 	.word	0x00000018


	//----- nvinfo : EIATTR_FRAME_SIZE
	.align		4
.L_2:
        /*000c*/ 	.byte	0x04, 0x11
        /*000e*/ 	.short	(.L_4 - .L_3)
	.align		4
.L_3:
        /*0010*/ 	.word	index@(_Z14test_atomicAddPd)
        /*0014*/ 	.word	0x00000000


	//----- nvinfo : EIATTR_MIN_STACK_SIZE
	.align		4
.L_4:
        /*0018*/ 	.byte	0x04, 0x12
        /*001a*/ 	.short	(.L_6 - .L_5)
	.align		4
.L_5:
        /*001c*/ 	.word	index@(_Z14test_atomicAddPd)
        /*0020*/ 	.word	0x00000000
.L_6:


//--------------------- .nv.compat                --------------------------
	.section	.nv.compat,"",@"SHT_CUDA_COMPAT_INFO"
	.align	4
        /*0000*/ 	.byte	0x02, 0x09, 0x00, 0x00, 0x02, 0x02, 0x01, 0x00, 0x02, 0x05, 0x05, 0x00, 0x03, 0x07, 0x01, 0x01
        /*0010*/ 	.byte	0x02, 0x03, 0x00, 0x00, 0x02, 0x06, 0x01, 0x00, 0x04, 0x0b, 0x08, 0x00, 0x09, 0x00, 0x00, 0x00
        /*0020*/ 	.byte	0x00, 0x00, 0x00, 0x00


//--------------------- .nv.info._Z14test_atomicAddPd --------------------------
	.section	.nv.info._Z14test_atomicAddPd,"",@"SHT_CUDA_INFO"
	.sectionflags	@""
	.align	4


	//----- nvinfo : EIATTR_CUDA_API_VERSION
	.align		4
        /*0000*/ 	.byte	0x04, 0x37
        /*0002*/ 	.short	(.L_8 - .L_7)
.L_7:
        /*0004*/ 	.word	0x00000082


	//----- nvinfo : EIATTR_KPARAM_INFO
	.align		4
.L_8:
        /*0008*/ 	.byte	0x04, 0x17
        /*000a*/ 	.short	(.L_10 - .L_9)
.L_9:
        /*000c*/ 	.word	0x00000000
        /*0010*/ 	.short	0x0000
        /*0012*/ 	.short	0x0000
        /*0014*/ 	.byte	0x00, 0xf5, 0x21, 0x00


	//----- nvinfo : EIATTR_SPARSE_MMA_MASK
	.align		4
.L_10:
        /*0018*/ 	.byte	0x03, 0x50
        /*001a*/ 	.short	0x0000


	//----- nvinfo : EIATTR_MAXREG_COUNT
	.align		4
        /*001c*/ 	.byte	0x03, 0x1b
        /*001e*/ 	.short	0x00ff


	//----- nvinfo : EIATTR_EXTERNS
	.align		4
        /*0020*/ 	.byte	0x04, 0x0f
        /*0022*/ 	.short	(.L_12 - .L_11)


	//   ....[0]....
	.align		4
.L_11:
        /*0024*/ 	.word	index@(vprintf)


	//----- nvinfo : EIATTR_MERCURY_ISA_VERSION
	.align		4
.L_12:
        /*0028*/ 	.byte	0x03, 0x5f
        /*002a*/ 	.short	0x0101


	//----- nvinfo : EIATTR_VRC_CTA_INIT_COUNT
	.align		4
        /*002c*/ 	.byte	0x02, 0x4a
	.zero		1
	.zero		1


	//----- nvinfo : EIATTR_SYSCALL_OFFSETS
	.align		4
        /*0030*/ 	.byte	0x04, 0x46
        /*0032*/ 	.short	(.L_14 - .L_13)


	//   ....[0]....
.L_13:
        /*0034*/ 	.word	0x00000100


	//----- nvinfo : EIATTR_EXIT_INSTR_OFFSETS
	.align		4
.L_14:
        /*0038*/ 	.byte	0x04, 0x1c
        /*003a*/ 	.short	(.L_16 - .L_15)


	//   ....[0]....
.L_15:
        /*003c*/ 	.word	0x00000030


	//   ....[1]....
        /*0040*/ 	.word	0x00000110


	//----- nvinfo : EIATTR_CRS_STACK_SIZE
	.align		4
.L_16:
        /*0044*/ 	.byte	0x04, 0x1e
        /*0046*/ 	.short	(.L_18 - .L_17)
.L_17:
        /*0048*/ 	.word	0x00000000


	//----- nvinfo : EIATTR_CBANK_PARAM_SIZE
	.align		4
.L_18:
        /*004c*/ 	.byte	0x03, 0x19
        /*004e*/ 	.short	0x0008


	//----- nvinfo : EIATTR_PARAM_CBANK
	.align		4
        /*0050*/ 	.byte	0x04, 0x0a
        /*0052*/ 	.short	(.L_20 - .L_19)
	.align		4
.L_19:
        /*0054*/ 	.word	index@(.nv.constant0._Z14test_atomicAddPd)
        /*0058*/ 	.short	0x0380
        /*005a*/ 	.short	0x0008


	//----- nvinfo : EIATTR_SW_WAR
	.align		4
.L_20:
        /*005c*/ 	.byte	0x04, 0x36
        /*005e*/ 	.short	(.L_22 - .L_21)
.L_21:
        /*0060*/ 	.word	0x00000008
.L_22:


//--------------------- .nv.callgraph             --------------------------
	.section	.nv.callgraph,"",@"SHT_CUDA_CALLGRAPH"
	.align	4
	.sectionentsize	8
	.align		4
        /*0000*/ 	.word	0x00000000
	.align		4
        /*0004*/ 	.word	0xffffffff
	.align		4
        /*0008*/ 	.word	index@(_Z14test_atomicAddPd)
	.align		4
        /*000c*/ 	.word	index@(vprintf)
	.align		4
        /*0010*/ 	.word	0x00000000
	.align		4
        /*0014*/ 	.word	0xfffffffe
	.align		4
        /*0018*/ 	.word	0x00000000
	.align		4
        /*001c*/ 	.word	0xfffffffd
	.align		4
        /*0020*/ 	.word	0x00000000
	.align		4
        /*0024*/ 	.word	0xfffffffc


//--------------------- .nv.constant4             --------------------------
	.section	.nv.constant4,"a",@progbits
	.align	8
	.align		8
.nv.constant4:
        /*0000*/ 	.dword	vprintf
	.align		8
        /*0008*/ 	.dword	$str


//--------------------- .text._Z14test_atomicAddPd --------------------------
	.section	.text._Z14test_atomicAddPd,"ax",@progbits
	.align	128
        .global         _Z14test_atomicAddPd
        .type           _Z14test_atomicAddPd,@function
        .size           _Z14test_atomicAddPd,(.L_x_2 - _Z14test_atomicAddPd)
        .other          _Z14test_atomicAddPd,@"STO_CUDA_ENTRY STV_DEFAULT"
_Z14test_atomicAddPd:
.text._Z14test_atomicAddPd:
[----:B------:R-:W0:Y:S01]  /*0000*/  LDC R1, c[0x0][0x37c] ;  /* 0x0000df00ff017b82 */ /* 0x000e220000000800 */
[----:B------:R-:W1:Y:S02]  /*0010*/  S2R R0, SR_TID.X ;  /* 0x0000000000007919 */ /* 0x000e640000002100 */
[----:B-1----:R-:W-:-:S13]  /*0020*/  ISETP.GT.U32.AND P0, PT, R0, 0x4, PT ;  /* 0x000000040000780c */ /* 0x002fda0003f04070 */
[----:B------:R-:W-:Y:S05]  /*0030*/  @P0 EXIT ;  /* 0x000000000000094d */ /* 0x000fea0003800000 */
[----:B------:R-:W1:Y:S01]  /*0040*/  LDC.64 R2, c[0x0][0x380] ;  /* 0x0000e000ff027b82 */ /* 0x000e620000000a00 */
[----:B------:R-:W1:Y:S01]  /*0050*/  LDCU.64 UR4, c[0x0][0x358] ;  /* 0x00006b00ff0477ac */ /* 0x000e620008000a00 */
[----:B------:R-:W-:Y:S01]  /*0060*/  IMAD.MOV.U32 R10, RZ, RZ, 0x0 ;  /* 0x00000000ff0a7424 */ /* 0x000fe200078e00ff */
[----:B------:R-:W-:Y:S01]  /*0070*/  MOV R0, 0x0 ;  /* 0x0000000000007802 */ /* 0x000fe20000000f00 */
[----:B------:R-:W-:-:S04]  /*0080*/  IMAD.MOV.U32 R11, RZ, RZ, -0x40100000 ;  /* 0xbff00000ff0b7424 */ /* 0x000fc800078e00ff */
[----:B------:R2:W3:Y:S01]  /*0090*/  LDC.64 R8, c[0x4][R0] ;  /* 0x0100000000087b82 */ /* 0x0004e20000000a00 */
[----:B-1----:R2:W-:Y:S01]  /*00a0*/  REDG.E.ADD.F64.RN.STRONG.GPU desc[UR4][R2.64], R10 ;  /* 0x0000000a020079a6 */ /* 0x0025e2000c12ff04 */
[----:B------:R-:W1:Y:S01]  /*00b0*/  LDCU.64 UR4, c[0x4][0x8] ;  /* 0x01000100ff0477ac */ /* 0x000e620008000a00 */
[----:B------:R-:W-:Y:S01]  /*00c0*/  CS2R R6, SRZ ;  /* 0x0000000000067805 */ /* 0x000fe2000001ff00 */
[----:B-1----:R-:W-:Y:S02]  /*00d0*/  IMAD.U32 R4, RZ, RZ, UR4 ;  /* 0x00000004ff047e24 */ /* 0x002fe4000f8e00ff */
[----:B--23--:R-:W-:-:S07]  /*00e0*/  IMAD.U32 R5, RZ, RZ, UR5 ;  /* 0x00000005ff057e24 */ /* 0x00cfce000f8e00ff */
[----:B------:R-:W-:-:S07]  /*00f0*/  LEPC R20, `(.L_x_0) ;  /* 0x000000001014794e */ /* 0x000fce0000000000 */
[----:B0-----:R-:W-:Y:S05]  /*0100*/  CALL.ABS.NOINC R8 ;  /* 0x0000000008007343 */ /* 0x001fea0003c00000 */
.L_x_0:
[----:B------:R-:W-:Y:S05]  /*0110*/  EXIT ;  /* 0x000000000000794d */ /* 0x000fea0003800000 */
.L_x_1:
[----:B------:R-:W-:-:S00]  /*0120*/  BRA `(.L_x_1) ;  /* 0xfffffffc00fc7947 */ /* 0x000fc0000383ffff */
[----:B------:R-:W-:-:S00]  /*0130*/  NOP ;  /* 0x0000000000007918 */ /* 0x000fc00000000000 */
        /* <DEDUP_REMOVED lines=12> */
.L_x_2:


//--------------------- .nv.global.init           --------------------------
	.section	.nv.global.init,"aw",@progbits
.nv.global.init:
	.type		$str,@object
	.size		$str,(.L_0 - $str)
$str:
        /*0000*/ 	.byte	0x2d, 0x31, 0x0a, 0x00
.L_0:


//--------------------- .nv.shared.reserved.0     --------------------------
	.section	.nv.shared.reserved.0,"aw",@nobits
	.weak		__nv_reservedSMEM_offset_0_alias
	.size		__nv_reservedSMEM_offset_0_alias, 0, 64
	.other		__nv_reservedSMEM_offset_0_alias,@"STO_CUDA_RESERVED_SHARED STV_DEFAULT"
__nv_reservedSMEM_offset_0_alias:
	.zero		0
	.zero		64


//--------------------- .nv.constant0._Z14test_atomicAddPd --------------------------
	.section	.nv.constant0._Z14test_atomicAddPd,"a",@progbits
	.sectionflags	@""
	.align	4
.nv.constant0._Z14test_atomicAddPd:
	.zero		904


//--------------------- SYMBOLS --------------------------

	.type		.nv.reservedSmem.offset0,@object
	.size		.nv.reservedSmem.offset0,0x4
	.type		vprintf,@function
